	.headerflags	@"EF_CUDA_TEXMODE_UNIFIED EF_CUDA_64BIT_ADDRESS EF_CUDA_ACCELERATORS EF_CUDA_SM90 EF_CUDA_VIRTUAL_SM(EF_CUDA_SM90)"
	.elftype	@"ET_EXEC"


//--------------------- .nv.info                  --------------------------
	.section	.nv.info,"",@"SHT_CUDA_INFO"
	.align	4


	//----- nvinfo : EIATTR_REGCOUNT
	.align		4
        /*0000*/ 	.byte	0x04, 0x2f
        /*0002*/ 	.short	(.L_3 - .L_2)
	.align		4
.L_2:
        /*0004*/ 	.word	index@(triton_poi_fused__native_batch_norm_legit_no_training_hardtanh_16)
        /*0008*/ 	.word	0x00000020


	//----- nvinfo : EIATTR_MIN_STACK_SIZE
	.align		4
.L_3:
        /*000c*/ 	.byte	0x04, 0x12
        /*000e*/ 	.short	(.L_5 - .L_4)
	.align		4
.L_4:
        /*0010*/ 	.word	index@(triton_poi_fused__native_batch_norm_legit_no_training_hardtanh_16)
        /*0014*/ 	.word	0x00000000


	//----- nvinfo : EIATTR_FRAME_SIZE
	.align		4
.L_5:
        /*0018*/ 	.byte	0x04, 0x11
        /*001a*/ 	.short	(.L_7 - .L_6)
	.align		4
.L_6:
        /*001c*/ 	.word	index@(triton_poi_fused__native_batch_norm_legit_no_training_hardtanh_16)
        /*0020*/ 	.word	0x00000000


	//----- nvinfo : EIATTR_MIN_STACK_SIZE
	.align		4
.L_7:
        /*0024*/ 	.byte	0x04, 0x12
        /*0026*/ 	.short	(.L_9 - .L_8)
	.align		4
.L_8:
        /*0028*/ 	.word	index@(triton_poi_fused__native_batch_norm_legit_no_training_hardtanh_16)
        /*002c*/ 	.word	0x00000000
.L_9:


//--------------------- .nv.info.triton_poi_fused__native_batch_norm_legit_no_training_hardtanh_16 --------------------------
	.section	.nv.info.triton_poi_fused__native_batch_norm_legit_no_training_hardtanh_16,"",@"SHT_CUDA_INFO"
	.sectionflags	@""
	.align	4


	//----- nvinfo : EIATTR_CUDA_API_VERSION
	.align		4
        /*0000*/ 	.byte	0x04, 0x37
        /*0002*/ 	.short	(.L_11 - .L_10)
.L_10:
        /*0004*/ 	.word	0x0000007c


	//----- nvinfo : EIATTR_KPARAM_INFO
	.align		4
.L_11:
        /*0008*/ 	.byte	0x04, 0x17
        /*000a*/ 	.short	(.L_13 - .L_12)
.L_12:
        /*000c*/ 	.word	0x00000000
        /*0010*/ 	.short	0x0006
        /*0012*/ 	.short	0x0030
        /*0014*/ 	.byte	0x00, 0xf0, 0x11, 0x00


	//----- nvinfo : EIATTR_KPARAM_INFO
	.align		4
.L_13:
        /*0018*/ 	.byte	0x04, 0x17
        /*001a*/ 	.short	(.L_15 - .L_14)
.L_14:
        /*001c*/ 	.word	0x00000000
        /*0020*/ 	.short	0x0005
        /*0022*/ 	.short	0x0028
        /*0024*/ 	.byte	0x00, 0xf4, 0x21, 0x00


	//----- nvinfo : EIATTR_KPARAM_INFO
	.align		4
.L_15:
        /*0028*/ 	.byte	0x04, 0x17
        /*002a*/ 	.short	(.L_17 - .L_16)
.L_16:
        /*002c*/ 	.word	0x00000000
        /*0030*/ 	.short	0x0004
        /*0032*/ 	.short	0x0020
        /*0034*/ 	.byte	0x00, 0xf4, 0x21, 0x00


	//----- nvinfo : EIATTR_KPARAM_INFO
	.align		4
.L_17:
        /*0038*/ 	.byte	0x04, 0x17
        /*003a*/ 	.short	(.L_19 - .L_18)
.L_18:
        /*003c*/ 	.word	0x00000000
        /*0040*/ 	.short	0x0003
        /*0042*/ 	.short	0x0018
        /*0044*/ 	.byte	0x00, 0xf4, 0x21, 0x00


	//----- nvinfo : EIATTR_KPARAM_INFO
	.align		4
.L_19:
        /*0048*/ 	.byte	0x04, 0x17
        /*004a*/ 	.short	(.L_21 - .L_20)
.L_20:
        /*004c*/ 	.word	0x00000000
        /*0050*/ 	.short	0x0002
        /*0052*/ 	.short	0x0010
        /*0054*/ 	.byte	0x00, 0xf4, 0x21, 0x00


	//----- nvinfo : EIATTR_KPARAM_INFO
	.align		4
.L_21:
        /*0058*/ 	.byte	0x04, 0x17
        /*005a*/ 	.short	(.L_23 - .L_22)
.L_22:
        /*005c*/ 	.word	0x00000000
        /*0060*/ 	.short	0x0001
        /*0062*/ 	.short	0x0008
        /*0064*/ 	.byte	0x00, 0xf4, 0x21, 0x00


	//----- nvinfo : EIATTR_KPARAM_INFO
	.align		4
.L_23:
        /*0068*/ 	.byte	0x04, 0x17
        /*006a*/ 	.short	(.L_25 - .L_24)
.L_24:
        /*006c*/ 	.word	0x00000000
        /*0070*/ 	.short	0x0000
        /*0072*/ 	.short	0x0000
        /*0074*/ 	.byte	0x00, 0xf4, 0x21, 0x00


	//----- nvinfo : EIATTR_SPARSE_MMA_MASK
	.align		4
.L_25:
        /*0078*/ 	.byte	0x03, 0x50
        /*007a*/ 	.short	0x0000


	//----- nvinfo : EIATTR_MAXREG_COUNT
	.align		4
        /*007c*/ 	.byte	0x03, 0x1b
        /*007e*/ 	.short	0x00ff


	//----- nvinfo : EIATTR_EXIT_INSTR_OFFSETS
	.align		4
        /*0080*/ 	.byte	0x04, 0x1c
        /*0082*/ 	.short	(.L_27 - .L_26)


	//   ....[0]....
.L_26:
        /*0084*/ 	.word	0x00000d30


	//   ....[1]....
        /*0088*/ 	.word	0x00000d50


	//----- nvinfo : EIATTR_REQNTID
	.align		4
.L_27:
        /*008c*/ 	.byte	0x04, 0x10
        /*008e*/ 	.short	(.L_29 - .L_28)
.L_28:
        /*0090*/ 	.word	0x00000080
        /*0094*/ 	.word	0x00000001
        /*0098*/ 	.word	0x00000001


	//----- nvinfo : EIATTR_CBANK_PARAM_SIZE
	.align		4
.L_29:
        /*009c*/ 	.byte	0x03, 0x19
        /*009e*/ 	.short	0x0034


	//----- nvinfo : EIATTR_PARAM_CBANK
	.align		4
        /*00a0*/ 	.byte	0x04, 0x0a
        /*00a2*/ 	.short	(.L_31 - .L_30)
	.align		4
.L_30:
        /*00a4*/ 	.word	index@(.nv.constant0.triton_poi_fused__native_batch_norm_legit_no_training_hardtanh_16)
        /*00a8*/ 	.short	0x0210
        /*00aa*/ 	.short	0x0034


	//----- nvinfo : EIATTR_SW_WAR
	.align		4
.L_31:
        /*00ac*/ 	.byte	0x04, 0x36
        /*00ae*/ 	.short	(.L_33 - .L_32)
.L_32:
        /*00b0*/ 	.word	0x00000008
.L_33:


//--------------------- .nv.callgraph             --------------------------
	.section	.nv.callgraph,"",@"SHT_CUDA_CALLGRAPH"
	.align	4
	.sectionentsize	8
	.align		4
        /*0000*/ 	.word	0x00000000
	.align		4
        /*0004*/ 	.word	0xffffffff
	.align		4
        /*0008*/ 	.word	0x00000000
	.align		4
        /*000c*/ 	.word	0xfffffffe
	.align		4
        /*0010*/ 	.word	0x00000000
	.align		4
        /*0014*/ 	.word	0xfffffffd
	.align		4
        /*0018*/ 	.word	0x00000000
	.align		4
        /*001c*/ 	.word	0xfffffffc


//--------------------- .nv.constant4             --------------------------
	.section	.nv.constant4,"a",@progbits
	.align	8
	.align		8
.nv.constant4:
        /*0000*/ 	.dword	_$_str
	.align		8
        /*0008*/ 	.dword	_$_str_$_2


//--------------------- .text.triton_poi_fused__native_batch_norm_legit_no_training_hardtanh_16 --------------------------
	.section	.text.triton_poi_fused__native_batch_norm_legit_no_training_hardtanh_16,"ax",@progbits
	.align	128
        .global         triton_poi_fused__native_batch_norm_legit_no_training_hardtanh_16
        .type           triton_poi_fused__native_batch_norm_legit_no_training_hardtanh_16,@function
        .size           triton_poi_fused__native_batch_norm_legit_no_training_hardtanh_16,(.L_x_1 - triton_poi_fused__native_batch_norm_legit_no_training_hardtanh_16)
        .other          triton_poi_fused__native_batch_norm_legit_no_training_hardtanh_16,@"STO_CUDA_ENTRY STV_DEFAULT"
triton_poi_fused__native_batch_norm_legit_no_training_hardtanh_16:
.text.triton_poi_fused__native_batch_norm_legit_no_training_hardtanh_16:
[----:B------:R-:W0:Y:S02]  /*0000*/  LDC R1, c[0x0][0x28] ;  /* 0x00000a00ff017b82 */ /* 0x000e240000000800 */
[----:B------:R-:W1:Y:S01]  /*0010*/  S2R R0, SR_TID.X ;  /* 0x0000000000007919 */ /* 0x000e620000002100 */
[----:B------:R-:W2:Y:S01]  /*0020*/  LDC.64 R28, c[0x0][0x210] ;  /* 0x00008400ff1c7b82 */ /* 0x000ea20000000a00 */
[----:B------:R-:W-:Y:S02]  /*0030*/  CS2R R4, SRZ ;  /* 0x0000000000047805 */ /* 0x000fe4000001ff00 */
[----:B------:R-:W-:Y:S01]  /*0040*/  CS2R R6, SRZ ;  /* 0x0000000000067805 */ /* 0x000fe2000001ff00 */
[----:B------:R-:W3:Y:S01]  /*0050*/  S2R R3, SR_CTAID.X ;  /* 0x0000000000037919 */ /* 0x000ee20000002500 */
[----:B------:R-:W-:Y:S02]  /*0060*/  CS2R R8, SRZ ;  /* 0x0000000000087805 */ /* 0x000fe4000001ff00 */
[----:B------:R-:W-:Y:S01]  /*0070*/  CS2R R10, SRZ ;  /* 0x00000000000a7805 */ /* 0x000fe2000001ff00 */
[----:B------:R-:W-:Y:S01]  /*0080*/  ULDC.64 UR4, c[0x0][0x208] ;  /* 0x0000820000047ab9 */ /* 0x000fe20000000a00 */
[----:B------:R-:W4:Y:S08]  /*0090*/  LDC.64 R20, c[0x0][0x218] ;  /* 0x00008600ff147b82 */ /* 0x000f300000000a00 */
[----:B------:R-:W5:Y:S01]  /*00a0*/  LDC.64 R26, c[0x0][0x220] ;  /* 0x00008800ff1a7b82 */ /* 0x000f620000000a00 */
[----:B-1----:R-:W-:-:S05]  /*00b0*/  IMAD.SHL.U32 R0, R0, 0x4, RZ ;  /* 0x0000000400007824 */ /* 0x002fca00078e00ff */
[----:B------:R-:W-:-:S05]  /*00c0*/  LOP3.LUT R0, R0, 0x1fc, RZ, 0xc0, !PT ;  /* 0x000001fc00007812 */ /* 0x000fca00078ec0ff */
[----:B---3--:R-:W-:-:S04]  /*00d0*/  IMAD R2, R3, 0x400, R0 ;  /* 0x0000040003027824 */ /* 0x008fc800078e0200 */
[C---:B------:R-:W-:Y:S01]  /*00e0*/  IMAD.HI R0, R2.reuse, 0x2aaaaaab, RZ ;  /* 0x2aaaaaab02007827 */ /* 0x040fe200078e02ff */
[----:B------:R-:W-:-:S03]  /*00f0*/  ISETP.GE.AND P1, PT, R2, 0x12600, PT ;  /* 0x000126000200780c */ /* 0x000fc60003f26270 */
[----:B--2---:R-:W-:Y:S01]  /*0100*/  IMAD.WIDE R28, R2, 0x4, R28 ;  /* 0x00000004021c7825 */ /* 0x004fe200078e021c */
[----:B------:R-:W-:-:S04]  /*0110*/  SHF.R.U32.HI R3, RZ, 0x1f, R0 ;  /* 0x0000001fff037819 */ /* 0x000fc80000011600 */
[----:B------:R-:W-:-:S05]  /*0120*/  LEA.HI R3, R0, R3, RZ, 0x1a ;  /* 0x0000000300037211 */ /* 0x000fca00078fd0ff */
[----:B------:R-:W-:Y:S01]  /*0130*/  IMAD R3, R3, -0x180, R2 ;  /* 0xfffffe8003037824 */ /* 0x000fe200078e0202 */
[----:B------:R-:W2:Y:S03]  /*0140*/  @!P1 LDG.E.128 R8, desc[UR4][R28.64] ;  /* 0x000000041c089981 */ /* 0x000ea6000c1e1d00 */
[----:B----4-:R-:W-:-:S05]  /*0150*/  IMAD.WIDE R12, R3, 0x4, R20 ;  /* 0x00000004030c7825 */ /* 0x010fca00078e0214 */
[----:B------:R1:W2:Y:S01]  /*0160*/  @!P1 LDG.E.EL.128 R4, desc[UR4][R12.64] ;  /* 0x000000040c049981 */ /* 0x0002a2000c2e1d00 */
[----:B------:R-:W-:-:S04]  /*0170*/  VIADD R0, R2, 0x200 ;  /* 0x0000020002007836 */ /* 0x000fc80000000000 */
[----:B------:R-:W-:-:S05]  /*0180*/  IMAD.HI R14, R0, 0x2aaaaaab, RZ ;  /* 0x2aaaaaab000e7827 */ /* 0x000fca00078e02ff */
[----:B------:R-:W-:-:S04]  /*0190*/  SHF.R.U32.HI R15, RZ, 0x1f, R14 ;  /* 0x0000001fff0f7819 */ /* 0x000fc8000001160e */
[----:B------:R-:W-:Y:S02]  /*01a0*/  LEA.HI R15, R14, R15, RZ, 0x1a ;  /* 0x0000000f0e0f7211 */ /* 0x000fe400078fd0ff */
[----:B------:R-:W-:Y:S02]  /*01b0*/  ISETP.GE.AND P0, PT, R0, 0x12600, PT ;  /* 0x000126000000780c */ /* 0x000fe40003f06270 */
[----:B-1----:R-:W-:Y:S01]  /*01c0*/  CS2R R12, SRZ ;  /* 0x00000000000c7805 */ /* 0x002fe2000001ff00 */
[----:B------:R-:W-:Y:S01]  /*01d0*/  IMAD R0, R15, -0x180, R0 ;  /* 0xfffffe800f007824 */ /* 0x000fe200078e0200 */
[----:B------:R-:W-:Y:S02]  /*01e0*/  CS2R R14, SRZ ;  /* 0x00000000000e7805 */ /* 0x000fe4000001ff00 */
[----:B------:R-:W-:Y:S01]  /*01f0*/  CS2R R22, SRZ ;  /* 0x0000000000167805 */ /* 0x000fe2000001ff00 */
[----:B------:R-:W-:Y:S01]  /*0200*/  IMAD.WIDE R24, R0, 0x4, R20 ;  /* 0x0000000400187825 */ /* 0x000fe200078e0214 */
[----:B------:R-:W-:-:S02]  /*0210*/  CS2R R20, SRZ ;  /* 0x0000000000147805 */ /* 0x000fc4000001ff00 */
[----:B------:R-:W-:Y:S02]  /*0220*/  CS2R R16, SRZ ;  /* 0x0000000000107805 */ /* 0x000fe4000001ff00 */
[----:B------:R-:W-:Y:S02]  /*0230*/  CS2R R18, SRZ ;  /* 0x0000000000127805 */ /* 0x000fe4000001ff00 */
[----:B------:R5:W3:Y:S04]  /*0240*/  @!P0 LDG.E.128 R20, desc[UR4][R28.64+0x800] ;  /* 0x000800041c148981 */ /* 0x000ae8000c1e1d00 */
[----:B------:R1:W3:Y:S01]  /*0250*/  @!P0 LDG.E.EL.128 R16, desc[UR4][R24.64] ;  /* 0x0000000418108981 */ /* 0x0002e2000c2e1d00 */
[----:B-----5:R-:W-:Y:S01]  /*0260*/  IMAD.WIDE R28, R0, 0x4, R26 ;  /* 0x00000004001c7825 */ /* 0x020fe200078e021a */
[----:B-1----:R-:W-:-:S03]  /*0270*/  CS2R R24, SRZ ;  /* 0x0000000000187805 */ /* 0x002fc6000001ff00 */
[----:B--2---:R-:W-:Y:S01]  /*0280*/  FADD R4, -R4, R8 ;  /* 0x0000000804047221 */ /* 0x004fe20000000100 */
[----:B------:R-:W-:Y:S01]  /*0290*/  FADD R5, -R5, R9 ;  /* 0x0000000905057221 */ /* 0x000fe20000000100 */
[----:B------:R-:W-:-:S05]  /*02a0*/  IMAD.WIDE R8, R3, 0x4, R26 ;  /* 0x0000000403087825 */ /* 0x000fca00078e021a */
[----:B------:R-:W2:Y:S01]  /*02b0*/  @!P1 LDG.E.EL.128 R12, desc[UR4][R8.64] ;  /* 0x00000004080c9981 */ /* 0x000ea2000c2e1d00 */
[----:B------:R-:W-:-:S06]  /*02c0*/  CS2R R26, SRZ ;  /* 0x00000000001a7805 */ /* 0x000fcc000001ff00 */
[----:B------:R-:W4:Y:S01]  /*02d0*/  @!P0 LDG.E.EL.128 R24, desc[UR4][R28.64] ;  /* 0x000000041c188981 */ /* 0x000f22000c2e1d00 */
[----:B------:R-:W-:Y:S01]  /*02e0*/  FADD R6, -R6, R10 ;  /* 0x0000000a06067221 */ /* 0x000fe20000000100 */
[----:B------:R-:W-:Y:S01]  /*02f0*/  FADD R7, -R7, R11 ;  /* 0x0000000b07077221 */ /* 0x000fe20000000100 */
[----:B------:R-:W-:Y:S02]  /*0300*/  IMAD.MOV.U32 R11, RZ, RZ, 0x3e800000 ;  /* 0x3e800000ff0b7424 */ /* 0x000fe400078e00ff */
[----:B---3--:R-:W-:Y:S01]  /*0310*/  FADD R16, -R16, R20 ;  /* 0x0000001410107221 */ /* 0x008fe20000000100 */
[----:B------:R-:W-:Y:S01]  /*0320*/  FADD R22, -R18, R22 ;  /* 0x0000001612167221 */ /* 0x000fe20000000100 */
[----:B------:R-:W-:Y:S01]  /*0330*/  FADD R21, -R17, R21 ;  /* 0x0000001511157221 */ /* 0x000fe20000000100 */
[----:B------:R-:W-:Y:S01]  /*0340*/  FADD R23, -R19, R23 ;  /* 0x0000001713177221 */ /* 0x000fe20000000100 */
[----:B--2---:R-:W-:-:S06]  /*0350*/  FADD R8, R12, 9.9999997473787516356e-06 ;  /* 0x3727c5ac0c087421 */ /* 0x004fcc0000000000 */
[----:B------:R-:W1:Y:S01]  /*0360*/  MUFU.SQRT R8, R8 ;  /* 0x0000000800087308 */ /* 0x000e620000002000 */
[----:B------:R-:W-:Y:S01]  /*0370*/  FADD R9, R13, 9.9999997473787516356e-06 ;  /* 0x3727c5ac0d097421 */ /* 0x000fe20000000000 */
[----:B------:R-:W-:Y:S01]  /*0380*/  FADD R10, R14, 9.9999997473787516356e-06 ;  /* 0x3727c5ac0e0a7421 */ /* 0x000fe20000000000 */
[----:B------:R-:W-:-:S05]  /*0390*/  FADD R15, R15, 9.9999997473787516356e-06 ;  /* 0x3727c5ac0f0f7421 */ /* 0x000fca0000000000 */
[----:B------:R-:W2:Y:S01]  /*03a0*/  MUFU.SQRT R9, R9 ;  /* 0x0000000900097308 */ /* 0x000ea20000002000 */
[----:B-1----:R-:W-:-:S07]  /*03b0*/  FSETP.GT.AND P6, PT, R8, 8.50705917302346158658e+37, PT ;  /* 0x7e8000000800780b */ /* 0x002fce0003fc4000 */
[----:B------:R-:W1:Y:S01]  /*03c0*/  MUFU.SQRT R10, R10 ;  /* 0x0000000a000a7308 */ /* 0x000e620000002000 */
[----:B------:R-:W-:-:S07]  /*03d0*/  FSETP.GEU.AND P2, PT, R8, 1.175494350822287508e-38, PT ;  /* 0x008000000800780b */ /* 0x000fce0003f4e000 */
[----:B------:R-:W3:Y:S01]  /*03e0*/  MUFU.SQRT R12, R15 ;  /* 0x0000000f000c7308 */ /* 0x000ee20000002000 */
[----:B----4-:R-:W-:Y:S01]  /*03f0*/  FADD R25, R25, 9.9999997473787516356e-06 ;  /* 0x3727c5ac19197421 */ /* 0x010fe20000000000 */
[----:B------:R-:W-:Y:S01]  /*0400*/  FADD R24, R24, 9.9999997473787516356e-06 ;  /* 0x3727c5ac18187421 */ /* 0x000fe20000000000 */
[----:B------:R-:W-:Y:S01]  /*0410*/  FADD R28, R27, 9.9999997473787516356e-06 ;  /* 0x3727c5ac1b1c7421 */ /* 0x000fe20000000000 */
[----:B--2---:R-:W-:Y:S01]  /*0420*/  FSETP.GT.AND P3, PT, R9, 8.50705917302346158658e+37, PT ;  /* 0x7e8000000900780b */ /* 0x004fe20003f64000 */
[----:B------:R-:W-:Y:S01]  /*0430*/  FADD R26, R26, 9.9999997473787516356e-06 ;  /* 0x3727c5ac1a1a7421 */ /* 0x000fe20000000000 */
[----:B------:R-:W-:Y:S01]  /*0440*/  FSEL R27, R11, 1, P6 ;  /* 0x3f8000000b1b7808 */ /* 0x000fe20003000000 */
[----:B------:R-:W-:Y:S01]  /*0450*/  @P6 FMUL R8, R8, 0.25 ;  /* 0x3e80000008086820 */ /* 0x000fe20000400000 */
[----:B------:R-:W2:Y:S01]  /*0460*/  MUFU.SQRT R14, R25 ;  /* 0x00000019000e7308 */ /* 0x000ea20000002000 */
[----:B-1----:R-:W-:Y:S02]  /*0470*/  FSETP.GT.AND P4, PT, R10, 8.50705917302346158658e+37, PT ;  /* 0x7e8000000a00780b */ /* 0x002fe40003f84000 */
[----:B------:R-:W-:Y:S01]  /*0480*/  @!P2 FMUL R8, R8, 16777216 ;  /* 0x4b8000000808a820 */ /* 0x000fe20000400000 */
[----:B------:R-:W-:Y:S01]  /*0490*/  @!P2 FMUL R27, R27, 16777216 ;  /* 0x4b8000001b1ba820 */ /* 0x000fe20000400000 */
[----:B---3--:R-:W-:-:S03]  /*04a0*/  FSETP.GT.AND P6, PT, R12, 8.50705917302346158658e+37, PT ;  /* 0x7e8000000c00780b */ /* 0x008fc60003fc4000 */
[----:B------:R1:W3:Y:S01]  /*04b0*/  MUFU.SQRT R13, R24 ;  /* 0x00000018000d7308 */ /* 0x0002e20000002000 */
[----:B------:R-:W-:-:S07]  /*04c0*/  FSETP.GEU.AND P2, PT, R10, 1.175494350822287508e-38, PT ;  /* 0x008000000a00780b */ /* 0x000fce0003f4e000 */
[----:B------:R-:W4:Y:S01]  /*04d0*/  MUFU.SQRT R20, R26 ;  /* 0x0000001a00147308 */ /* 0x000f220000002000 */
[C---:B------:R-:W-:Y:S01]  /*04e0*/  FSETP.GEU.AND P5, PT, R9.reuse, 1.175494350822287508e-38, PT ;  /* 0x008000000900780b */ /* 0x040fe20003fae000 */
[----:B------:R-:W-:Y:S01]  /*04f0*/  @P3 FMUL R9, R9, 0.25 ;  /* 0x3e80000009093820 */ /* 0x000fe20000400000 */
[C---:B-1----:R-:W-:Y:S01]  /*0500*/  FSEL R24, R11.reuse, 1, P3 ;  /* 0x3f8000000b187808 */ /* 0x042fe20001800000 */
[----:B------:R-:W-:Y:S01]  /*0510*/  @P4 FMUL R10, R10, 0.25 ;  /* 0x3e8000000a0a4820 */ /* 0x000fe20000400000 */
[C---:B------:R-:W-:Y:S01]  /*0520*/  FSETP.GEU.AND P3, PT, R12.reuse, 1.175494350822287508e-38, PT ;  /* 0x008000000c00780b */ /* 0x040fe20003f6e000 */
[----:B------:R-:W-:Y:S01]  /*0530*/  @P6 FMUL R12, R12, 0.25 ;  /* 0x3e8000000c0c6820 */ /* 0x000fe20000400000 */
[C---:B------:R-:W-:Y:S01]  /*0540*/  FSEL R18, R11.reuse, 1, P4 ;  /* 0x3f8000000b127808 */ /* 0x040fe20002000000 */
[----:B------:R-:W1:Y:S01]  /*0550*/  MUFU.RCP R8, R8 ;  /* 0x0000000800087308 */ /* 0x000e620000001000 */
[----:B------:R-:W-:Y:S02]  /*0560*/  FSEL R17, R11, 1, P6 ;  /* 0x3f8000000b117808 */ /* 0x000fe40003000000 */
[----:B--2---:R-:W-:Y:S01]  /*0570*/  FSETP.GT.AND P6, PT, R14, 8.50705917302346158658e+37, PT ;  /* 0x7e8000000e00780b */ /* 0x004fe20003fc4000 */
[----:B------:R-:W-:Y:S01]  /*0580*/  @!P2 FMUL R10, R10, 16777216 ;  /* 0x4b8000000a0aa820 */ /* 0x000fe20000400000 */
[----:B---3--:R-:W-:-:S03]  /*0590*/  FSETP.GT.AND P4, PT, R13, 8.50705917302346158658e+37, PT ;  /* 0x7e8000000d00780b */ /* 0x008fc60003f84000 */
[----:B------:R-:W2:Y:S01]  /*05a0*/  MUFU.SQRT R15, R28 ;  /* 0x0000001c000f7308 */ /* 0x000ea20000002000 */
[----:B------:R-:W-:Y:S01]  /*05b0*/  @!P2 FMUL R18, R18, 16777216 ;  /* 0x4b8000001212a820 */ /* 0x000fe20000400000 */
[----:B----4-:R-:W-:Y:S01]  /*05c0*/  FSETP.GT.AND P2, PT, R20, 8.50705917302346158658e+37, PT ;  /* 0x7e8000001400780b */ /* 0x010fe20003f44000 */
[----:B------:R-:W-:Y:S01]  /*05d0*/  @!P3 FMUL R12, R12, 16777216 ;  /* 0x4b8000000c0cb820 */ /* 0x000fe20000400000 */
[----:B------:R-:W-:Y:S01]  /*05e0*/  @!P3 FMUL R17, R17, 16777216 ;  /* 0x4b8000001111b820 */ /* 0x000fe20000400000 */
[----:B------:R-:W-:Y:S01]  /*05f0*/  @!P5 FMUL R9, R9, 16777216 ;  /* 0x4b8000000909d820 */ /* 0x000fe20000400000 */
[----:B------:R-:W-:Y:S01]  /*0600*/  FSETP.GEU.AND P3, PT, R14, 1.175494350822287508e-38, PT ;  /* 0x008000000e00780b */ /* 0x000fe20003f6e000 */
[----:B-1----:R-:W-:Y:S01]  /*0610*/  FMUL R27, R8, R27 ;  /* 0x0000001b081b7220 */ /* 0x002fe20000400000 */
[----:B------:R-:W-:Y:S01]  /*0620*/  @!P5 FMUL R24, R24, 16777216 ;  /* 0x4b8000001818d820 */ /* 0x000fe20000400000 */
[----:B------:R-:W-:Y:S01]  /*0630*/  @P6 FMUL R14, R14, 0.25 ;  /* 0x3e8000000e0e6820 */ /* 0x000fe20000400000 */
[----:B------:R-:W-:-:S02]  /*0640*/  FSEL R8, R11, 1, P6 ;  /* 0x3f8000000b087808 */ /* 0x000fc40003000000 */
[C---:B------:R-:W-:Y:S01]  /*0650*/  FSETP.GEU.AND P5, PT, R13.reuse, 1.175494350822287508e-38, PT ;  /* 0x008000000d00780b */ /* 0x040fe20003fae000 */
[----:B------:R-:W-:Y:S01]  /*0660*/  @P4 FMUL R13, R13, 0.25 ;  /* 0x3e8000000d0d4820 */ /* 0x000fe20000400000 */
[----:B------:R-:W-:Y:S02]  /*0670*/  FSEL R29, R11, 1, P4 ;  /* 0x3f8000000b1d7808 */ /* 0x000fe40002000000 */
[----:B--2---:R-:W-:Y:S01]  /*0680*/  FSETP.GT.AND P6, PT, R15, 8.50705917302346158658e+37, PT ;  /* 0x7e8000000f00780b */ /* 0x004fe20003fc4000 */
[----:B------:R1:W2:Y:S01]  /*0690*/  MUFU.RCP R25, R9 ;  /* 0x0000000900197308 */ /* 0x0002a20000001000 */
[C---:B------:R-:W-:Y:S01]  /*06a0*/  FSETP.GEU.AND P4, PT, R20.reuse, 1.175494350822287508e-38, PT ;  /* 0x008000001400780b */ /* 0x040fe20003f8e000 */
[----:B------:R-:W-:Y:S01]  /*06b0*/  @P2 FMUL R20, R20, 0.25 ;  /* 0x3e80000014142820 */ /* 0x000fe20000400000 */
[----:B-1----:R-:W-:Y:S02]  /*06c0*/  FSEL R9, R11, 1, P2 ;  /* 0x3f8000000b097808 */ /* 0x002fe40001000000 */
[----:B------:R-:W-:-:S03]  /*06d0*/  FSETP.GEU.AND P2, PT, R15, 1.175494350822287508e-38, PT ;  /* 0x008000000f00780b */ /* 0x000fc60003f4e000 */
[----:B------:R-:W1:Y:S04]  /*06e0*/  MUFU.RCP R19, R10 ;  /* 0x0000000a00137308 */ /* 0x000e680000001000 */
[----:B------:R-:W-:Y:S02]  /*06f0*/  @P6 FMUL R15, R15, 0.25 ;  /* 0x3e8000000f0f6820 */ /* 0x000fe40000400000 */
[----:B------:R-:W-:Y:S02]  /*0700*/  @!P4 FMUL R20, R20, 16777216 ;  /* 0x4b8000001414c820 */ /* 0x000fe40000400000 */
[----:B------:R-:W3:Y:S01]  /*0710*/  MUFU.RCP R12, R12 ;  /* 0x0000000c000c7308 */ /* 0x000ee20000001000 */
[----:B------:R-:W-:Y:S01]  /*0720*/  @!P3 FMUL R14, R14, 16777216 ;  /* 0x4b8000000e0eb820 */ /* 0x000fe20000400000 */
[----:B------:R-:W-:Y:S01]  /*0730*/  @!P2 FMUL R15, R15, 16777216 ;  /* 0x4b8000000f0fa820 */ /* 0x000fe20000400000 */
[----:B--2---:R-:W-:-:S05]  /*0740*/  FMUL R24, R25, R24 ;  /* 0x0000001819187220 */ /* 0x004fca0000400000 */
[----:B------:R-:W2:Y:S01]  /*0750*/  MUFU.RCP R25, R14 ;  /* 0x0000000e00197308 */ /* 0x000ea20000001000 */
[----:B-1----:R-:W-:Y:S01]  /*0760*/  FMUL R26, R19, R18 ;  /* 0x00000012131a7220 */ /* 0x002fe20000400000 */
[----:B------:R-:W-:Y:S01]  /*0770*/  @!P3 FMUL R8, R8, 16777216 ;  /* 0x4b8000000808b820 */ /* 0x000fe20000400000 */
[----:B------:R-:W-:Y:S01]  /*0780*/  @!P4 FMUL R9, R9, 16777216 ;  /* 0x4b8000000909c820 */ /* 0x000fe20000400000 */
[----:B------:R-:W1:Y:S04]  /*0790*/  LDC.64 R18, c[0x0][0x228] ;  /* 0x00008a00ff127b82 */ /* 0x000e680000000a00 */
[----:B------:R-:W4:Y:S01]  /*07a0*/  MUFU.RCP R20, R20 ;  /* 0x0000001400147308 */ /* 0x000f220000001000 */
[----:B---3--:R-:W-:Y:S01]  /*07b0*/  FMUL R12, R12, R17 ;  /* 0x000000110c0c7220 */ /* 0x008fe20000400000 */
[----:B------:R-:W-:-:S06]  /*07c0*/  FMUL R17, R26, R6 ;  /* 0x000000061a117220 */ /* 0x000fcc0000400000 */
[----:B------:R-:W3:Y:S01]  /*07d0*/  MUFU.RCP R15, R15 ;  /* 0x0000000f000f7308 */ /* 0x000ee20000001000 */
[----:B------:R-:W-:Y:S01]  /*07e0*/  FSEL R6, R11, 1, P6 ;  /* 0x3f8000000b067808 */ /* 0x000fe20003000000 */
[----:B--2---:R-:W-:-:S04]  /*07f0*/  FMUL R28, R25, R8 ;  /* 0x00000008191c7220 */ /* 0x004fc80000400000 */
[----:B------:R-:W-:Y:S01]  /*0800*/  @!P2 FMUL R6, R6, 16777216 ;  /* 0x4b8000000606a820 */ /* 0x000fe20000400000 */
[----:B----4-:R-:W-:-:S04]  /*0810*/  FMUL R25, R20, R9 ;  /* 0x0000000914197220 */ /* 0x010fc80000400000 */
[----:B------:R-:W-:Y:S01]  /*0820*/  FMUL R25, R25, R22 ;  /* 0x0000001619197220 */ /* 0x000fe20000400000 */
[----:B---3--:R-:W-:-:S04]  /*0830*/  FMUL R26, R15, R6 ;  /* 0x000000060f1a7220 */ /* 0x008fc80000400000 */
[----:B------:R-:W-:Y:S02]  /*0840*/  FMUL R26, R26, R23 ;  /* 0x000000171a1a7220 */ /* 0x000fe40000400000 */
[----:B------:R-:W2:Y:S01]  /*0850*/  LDC.64 R22, c[0x0][0x230] ;  /* 0x00008c00ff167b82 */ /* 0x000ea20000000a00 */
[----:B------:R-:W-:-:S04]  /*0860*/  @!P5 FMUL R13, R13, 16777216 ;  /* 0x4b8000000d0dd820 */ /* 0x000fc80000400000 */
[----:B------:R-:W3:Y:S01]  /*0870*/  MUFU.RCP R10, R13 ;  /* 0x0000000d000a7308 */ /* 0x000ee20000001000 */
[----:B------:R-:W-:Y:S01]  /*0880*/  @!P5 FMUL R29, R29, 16777216 ;  /* 0x4b8000001d1dd820 */ /* 0x000fe20000400000 */
[----:B------:R-:W-:Y:S01]  /*0890*/  FMUL R12, R12, R7 ;  /* 0x000000070c0c7220 */ /* 0x000fe20000400000 */
[----:B------:R-:W-:Y:S01]  /*08a0*/  FMUL R24, R24, R5 ;  /* 0x0000000518187220 */ /* 0x000fe20000400000 */
[----:B------:R-:W-:Y:S01]  /*08b0*/  FMUL R27, R27, R4 ;  /* 0x000000041b1b7220 */ /* 0x000fe20000400000 */
[----:B------:R-:W-:Y:S02]  /*08c0*/  CS2R R4, SRZ ;  /* 0x0000000000047805 */ /* 0x000fe4000001ff00 */
[----:B------:R-:W-:Y:S02]  /*08d0*/  CS2R R6, SRZ ;  /* 0x0000000000067805 */ /* 0x000fe4000001ff00 */
[----:B------:R-:W-:Y:S01]  /*08e0*/  CS2R R8, SRZ ;  /* 0x0000000000087805 */ /* 0x000fe2000001ff00 */
[----:B-1----:R-:W-:-:S05]  /*08f0*/  IMAD.WIDE R14, R3, 0x4, R18 ;  /* 0x00000004030e7825 */ /* 0x002fca00078e0212 */
[----:B------:R-:W4:Y:S01]  /*0900*/  @!P1 LDG.E.EL.128 R4, desc[UR4][R14.64] ;  /* 0x000000040e049981 */ /* 0x000f22000c2e1d00 */
[----:B---3--:R-:W-:Y:S01]  /*0910*/  FMUL R29, R10, R29 ;  /* 0x0000001d0a1d7220 */ /* 0x008fe20000400000 */
[----:B------:R-:W-:Y:S01]  /*0920*/  CS2R R10, SRZ ;  /* 0x00000000000a7805 */ /* 0x000fe2000001ff00 */
[----:B--2---:R-:W-:-:S05]  /*0930*/  IMAD.WIDE R22, R3, 0x4, R22 ;  /* 0x0000000403167825 */ /* 0x004fca00078e0216 */
[----:B------:R1:W4:Y:S02]  /*0940*/  @!P1 LDG.E.EL.128 R8, desc[UR4][R22.64] ;  /* 0x0000000416089981 */ /* 0x000324000c2e1d00 */
[----:B-1----:R-:W1:Y:S01]  /*0950*/  LDC.64 R22, c[0x0][0x230] ;  /* 0x00008c00ff167b82 */ /* 0x002e620000000a00 */
[----:B------:R-:W-:Y:S01]  /*0960*/  FMUL R28, R28, R21 ;  /* 0x000000151c1c7220 */ /* 0x000fe20000400000 */
[----:B------:R-:W-:Y:S01]  /*0970*/  CS2R R14, SRZ ;  /* 0x00000000000e7805 */ /* 0x000fe2000001ff00 */
[----:B------:R-:W-:-:S04]  /*0980*/  IMAD.WIDE R20, R0, 0x4, R18 ;  /* 0x0000000400147825 */ /* 0x000fc800078e0212 */
[----:B-1----:R-:W-:Y:S01]  /*0990*/  IMAD.WIDE R18, R0, 0x4, R22 ;  /* 0x0000000400127825 */ /* 0x002fe200078e0216 */
[----:B------:R-:W-:-:S03]  /*09a0*/  CS2R R22, SRZ ;  /* 0x0000000000167805 */ /* 0x000fc6000001ff00 */
[----:B----4-:R-:W-:Y:S01]  /*09b0*/  FFMA R7, R12, R7, R11 ;  /* 0x000000070c077223 */ /* 0x010fe2000000000b */
[----:B------:R-:W-:-:S06]  /*09c0*/  CS2R R12, SRZ ;  /* 0x00000000000c7805 */ /* 0x000fcc000001ff00 */
[----:B------:R1:W2:Y:S02]  /*09d0*/  @!P0 LDG.E.EL.128 R12, desc[UR4][R20.64] ;  /* 0x00000004140c8981 */ /* 0x0002a4000c2e1d00 */
[----:B-1----:R-:W-:-:S06]  /*09e0*/  CS2R R20, SRZ ;  /* 0x0000000000147805 */ /* 0x002fcc000001ff00 */
[----:B------:R-:W2:Y:S01]  /*09f0*/  @!P0 LDG.E.EL.128 R20, desc[UR4][R18.64] ;  /* 0x0000000412148981 */ /* 0x000ea2000c2e1d00 */
[----:B------:R-:W-:Y:S01]  /*0a00*/  FSETP.GTU.AND P2, PT, R7, RZ, PT ;  /* 0x000000ff0700720b */ /* 0x000fe20003f4c000 */
[----:B------:R-:W-:-:S03]  /*0a10*/  FFMA R6, R17, R6, R10 ;  /* 0x0000000611067223 */ /* 0x000fc6000000000a */
[----:B------:R-:W-:Y:S01]  /*0a20*/  FSEL R7, R7, RZ, P2 ;  /* 0x000000ff07077208 */ /* 0x000fe20001000000 */
[----:B------:R-:W-:Y:S01]  /*0a30*/  FFMA R5, R24, R5, R9 ;  /* 0x0000000518057223 */ /* 0x000fe20000000009 */
[----:B------:R-:W-:Y:S02]  /*0a40*/  FFMA R4, R27, R4, R8 ;  /* 0x000000041b047223 */ /* 0x000fe40000000008 */
[----:B------:R-:W-:Y:S01]  /*0a50*/  FSETP.GEU.AND P3, PT, R7, 6, PT ;  /* 0x40c000000700780b */ /* 0x000fe20003f6e000 */
[----:B------:R-:W1:Y:S01]  /*0a60*/  LDC.64 R8, c[0x0][0x238] ;  /* 0x00008e00ff087b82 */ /* 0x000e620000000a00 */
[----:B------:R-:W-:Y:S02]  /*0a70*/  FSETP.GTU.AND P5, PT, R6, RZ, PT ;  /* 0x000000ff0600720b */ /* 0x000fe40003fac000 */
[----:B------:R-:W-:Y:S02]  /*0a80*/  FSETP.GTU.AND P6, PT, R5, RZ, PT ;  /* 0x000000ff0500720b */ /* 0x000fe40003fcc000 */
[----:B------:R-:W-:-:S02]  /*0a90*/  FSETP.GTU.AND P2, PT, R4, RZ, PT ;  /* 0x000000ff0400720b */ /* 0x000fc40003f4c000 */
[----:B------:R-:W-:Y:S02]  /*0aa0*/  FSEL R6, R6, RZ, P5 ;  /* 0x000000ff06067208 */ /* 0x000fe40002800000 */
[----:B------:R-:W-:Y:S01]  /*0ab0*/  FSEL R5, R5, RZ, P6 ;  /* 0x000000ff05057208 */ /* 0x000fe20003000000 */
[----:B------:R-:W-:Y:S01]  /*0ac0*/  FMUL R29, R29, R16 ;  /* 0x000000101d1d7220 */ /* 0x000fe20000400000 */
[C---:B------:R-:W-:Y:S02]  /*0ad0*/  FSETP.NAN.AND P6, PT, R7.reuse, R7, PT ;  /* 0x000000070700720b */ /* 0x040fe40003fc8000 */
[----:B------:R-:W-:Y:S02]  /*0ae0*/  FSEL R4, R4, RZ, P2 ;  /* 0x000000ff04047208 */ /* 0x000fe40001000000 */
[----:B------:R-:W-:Y:S02]  /*0af0*/  FSETP.GEU.AND P2, PT, R6, 6, PT ;  /* 0x40c000000600780b */ /* 0x000fe40003f4e000 */
[----:B------:R-:W-:-:S02]  /*0b00*/  @P3 SEL R7, R7, 0x40c00000, P6 ;  /* 0x40c0000007073807 */ /* 0x000fc40003000000 */
[----:B------:R-:W-:Y:S01]  /*0b10*/  FSETP.GEU.AND P3, PT, R5, 6, PT ;  /* 0x40c000000500780b */ /* 0x000fe20003f6e000 */
[----:B-1----:R-:W-:-:S04]  /*0b20*/  IMAD.WIDE R8, R2, 0x4, R8 ;  /* 0x0000000402087825 */ /* 0x002fc800078e0208 */
[----:B--2---:R-:W-:Y:S01]  /*0b30*/  FFMA R15, R26, R15, R23 ;  /* 0x0000000f1a0f7223 */ /* 0x004fe20000000017 */
[----:B------:R-:W-:Y:S01]  /*0b40*/  FFMA R13, R28, R13, R21 ;  /* 0x0000000d1c0d7223 */ /* 0x000fe20000000015 */
[----:B------:R-:W-:-:S03]  /*0b50*/  FFMA R14, R25, R14, R22 ;  /* 0x0000000e190e7223 */ /* 0x000fc60000000016 */
[----:B------:R-:W-:Y:S01]  /*0b60*/  FSETP.GTU.AND P4, PT, R15, RZ, PT ;  /* 0x000000ff0f00720b */ /* 0x000fe20003f8c000 */
[----:B------:R-:W-:Y:S01]  /*0b70*/  FFMA R12, R29, R12, R20 ;  /* 0x0000000c1d0c7223 */ /* 0x000fe20000000014 */
[----:B------:R-:W-:Y:S02]  /*0b80*/  FSETP.GTU.AND P5, PT, R14, RZ, PT ;  /* 0x000000ff0e00720b */ /* 0x000fe40003fac000 */
[----:B------:R-:W-:Y:S02]  /*0b90*/  FSETP.GTU.AND P6, PT, R13, RZ, PT ;  /* 0x000000ff0d00720b */ /* 0x000fe40003fcc000 */
[----:B------:R-:W-:Y:S02]  /*0ba0*/  FSEL R15, R15, RZ, P4 ;  /* 0x000000ff0f0f7208 */ /* 0x000fe40002000000 */
[----:B------:R-:W-:Y:S02]  /*0bb0*/  FSETP.GEU.AND P4, PT, R4, 6, PT ;  /* 0x40c000000400780b */ /* 0x000fe40003f8e000 */
[----:B------:R-:W-:-:S02]  /*0bc0*/  FSEL R14, R14, RZ, P5 ;  /* 0x000000ff0e0e7208 */ /* 0x000fc40002800000 */
[----:B------:R-:W-:Y:S02]  /*0bd0*/  FSEL R13, R13, RZ, P6 ;  /* 0x000000ff0d0d7208 */ /* 0x000fe40003000000 */
[----:B------:R-:W-:Y:S02]  /*0be0*/  FSETP.GTU.AND P5, PT, R12, RZ, PT ;  /* 0x000000ff0c00720b */ /* 0x000fe40003fac000 */
[----:B------:R-:W-:Y:S02]  /*0bf0*/  FSETP.NAN.AND P6, PT, R6, R6, PT ;  /* 0x000000060600720b */ /* 0x000fe40003fc8000 */
[----:B------:R-:W-:Y:S02]  /*0c00*/  FSEL R12, R12, RZ, P5 ;  /* 0x000000ff0c0c7208 */ /* 0x000fe40002800000 */
[----:B------:R-:W-:Y:S02]  /*0c10*/  @P2 SEL R6, R6, 0x40c00000, P6 ;  /* 0x40c0000006062807 */ /* 0x000fe40003000000 */
[----:B------:R-:W-:-:S02]  /*0c20*/  FSETP.NAN.AND P5, PT, R5, R5, PT ;  /* 0x000000050500720b */ /* 0x000fc40003fa8000 */
[----:B------:R-:W-:Y:S02]  /*0c30*/  FSETP.GEU.AND P2, PT, R15, 6, PT ;  /* 0x40c000000f00780b */ /* 0x000fe40003f4e000 */
[C---:B------:R-:W-:Y:S02]  /*0c40*/  FSETP.NAN.AND P6, PT, R4.reuse, R4, PT ;  /* 0x000000040400720b */ /* 0x040fe40003fc8000 */
[----:B------:R-:W-:Y:S02]  /*0c50*/  @P3 SEL R5, R5, 0x40c00000, P5 ;  /* 0x40c0000005053807 */ /* 0x000fe40002800000 */
[----:B------:R-:W-:Y:S02]  /*0c60*/  @P4 SEL R4, R4, 0x40c00000, P6 ;  /* 0x40c0000004044807 */ /* 0x000fe40003000000 */
[----:B------:R-:W-:Y:S02]  /*0c70*/  FSETP.GEU.AND P3, PT, R14, 6, PT ;  /* 0x40c000000e00780b */ /* 0x000fe40003f6e000 */
[----:B------:R-:W-:-:S02]  /*0c80*/  FSETP.GEU.AND P5, PT, R13, 6, PT ;  /* 0x40c000000d00780b */ /* 0x000fc40003fae000 */
[----:B------:R-:W-:Y:S02]  /*0c90*/  FSETP.GEU.AND P4, PT, R12, 6, PT ;  /* 0x40c000000c00780b */ /* 0x000fe40003f8e000 */
[C---:B------:R-:W-:Y:S01]  /*0ca0*/  FSETP.NAN.AND P6, PT, R15.reuse, R15, PT ;  /* 0x0000000f0f00720b */ /* 0x040fe20003fc8000 */
[----:B------:R1:W-:Y:S01]  /*0cb0*/  @!P1 STG.E.128 desc[UR4][R8.64], R4 ;  /* 0x0000000408009986 */ /* 0x0003e2000c101d04 */
[----:B------:R-:W-:Y:S02]  /*0cc0*/  FSETP.NAN.AND P1, PT, R14, R14, PT ;  /* 0x0000000e0e00720b */ /* 0x000fe40003f28000 */
[----:B------:R-:W-:Y:S02]  /*0cd0*/  @P2 SEL R15, R15, 0x40c00000, P6 ;  /* 0x40c000000f0f2807 */ /* 0x000fe40003000000 */
[----:B------:R-:W-:Y:S02]  /*0ce0*/  FSETP.NAN.AND P6, PT, R13, R13, PT ;  /* 0x0000000d0d00720b */ /* 0x000fe40003fc8000 */
[----:B------:R-:W-:-:S02]  /*0cf0*/  FSETP.NAN.AND P2, PT, R12, R12, PT ;  /* 0x0000000c0c00720b */ /* 0x000fc40003f48000 */
[----:B------:R-:W-:Y:S02]  /*0d00*/  @P3 SEL R14, R14, 0x40c00000, P1 ;  /* 0x40c000000e0e3807 */ /* 0x000fe40000800000 */
[----:B------:R-:W-:Y:S02]  /*0d10*/  @P5 SEL R13, R13, 0x40c00000, P6 ;  /* 0x40c000000d0d5807 */ /* 0x000fe40003000000 */
[----:B------:R-:W-:Y:S01]  /*0d20*/  @P4 SEL R12, R12, 0x40c00000, P2 ;  /* 0x40c000000c0c4807 */ /* 0x000fe20001000000 */
[----:B------:R-:W-:Y:S06]  /*0d30*/  @P0 EXIT ;  /* 0x000000000000094d */ /* 0x000fec0003800000 */
[----:B------:R-:W-:Y:S01]  /*0d40*/  STG.E.128 desc[UR4][R8.64+0x800], R12 ;  /* 0x0008000c08007986 */ /* 0x000fe2000c101d04 */
[----:B------:R-:W-:Y:S05]  /*0d50*/  EXIT ;  /* 0x000000000000794d */ /* 0x000fea0003800000 */
.L_x_0:
[----:B------:R-:W-:-:S00]  /*0d60*/  BRA `(.L_x_0) ;  /* 0xfffffffc00fc7947 */ /* 0x000fc0000383ffff */
[----:B------:R-:W-:-:S00]  /*0d70*/  NOP ;  /* 0x0000000000007918 */ /* 0x000fc00000000000 */
        /* <DEDUP_REMOVED lines=8> */
.L_x_1:


//--------------------- .nv.global.init           --------------------------
	.section	.nv.global.init,"aw",@progbits
.nv.global.init:
	.type		_$_str,@object
	.size		_$_str,(_$_str_$_2 - _$_str)
_$_str:
        /*0000*/ 	.byte	0x5f, 0x5f, 0x43, 0x55, 0x44, 0x41, 0x5f, 0x46, 0x54, 0x5a, 0x00
	.type		_$_str_$_2,@object
	.size		_$_str_$_2,(.L_1 - _$_str_$_2)
_$_str_$_2:
        /*000b*/ 	.byte	0x5f, 0x5f, 0x43, 0x55, 0x44, 0x41, 0x5f, 0x50, 0x52, 0x45, 0x43, 0x5f, 0x53, 0x51, 0x52, 0x54
        /*001b*/ 	.byte	0x00
.L_1:


//--------------------- .nv.constant0.triton_poi_fused__native_batch_norm_legit_no_training_hardtanh_16 --------------------------
	.section	.nv.constant0.triton_poi_fused__native_batch_norm_legit_no_training_hardtanh_16,"a",@progbits
	.sectionflags	@""
	.align	4
.nv.constant0.triton_poi_fused__native_batch_norm_legit_no_training_hardtanh_16:
	.zero		580
